	.headerflags	@"EF_CUDA_TEXMODE_UNIFIED EF_CUDA_64BIT_ADDRESS EF_CUDA_ACCELERATORS EF_CUDA_SM90 EF_CUDA_VIRTUAL_SM(EF_CUDA_SM90)"
	.elftype	@"ET_EXEC"


//--------------------- .nv.info                  --------------------------
	.section	.nv.info,"",@"SHT_CUDA_INFO"
	.align	4


	//----- nvinfo : EIATTR_REGCOUNT
	.align		4
        /*0000*/ 	.byte	0x04, 0x2f
        /*0002*/ 	.short	(.L_1 - .L_0)
	.align		4
.L_0:
        /*0004*/ 	.word	index@(triton_red_fused_mean_pow_sub_28)
        /*0008*/ 	.word	0x00000022


	//----- nvinfo : EIATTR_MIN_STACK_SIZE
	.align		4
.L_1:
        /*000c*/ 	.byte	0x04, 0x12
        /*000e*/ 	.short	(.L_3 - .L_2)
	.align		4
.L_2:
        /*0010*/ 	.word	index@(triton_red_fused_mean_pow_sub_28)
        /*0014*/ 	.word	0x00000000


	//----- nvinfo : EIATTR_FRAME_SIZE
	.align		4
.L_3:
        /*0018*/ 	.byte	0x04, 0x11
        /*001a*/ 	.short	(.L_5 - .L_4)
	.align		4
.L_4:
        /*001c*/ 	.word	index@(triton_red_fused_mean_pow_sub_28)
        /*0020*/ 	.word	0x00000000


	//----- nvinfo : EIATTR_MIN_STACK_SIZE
	.align		4
.L_5:
        /*0024*/ 	.byte	0x04, 0x12
        /*0026*/ 	.short	(.L_7 - .L_6)
	.align		4
.L_6:
        /*0028*/ 	.word	index@(triton_red_fused_mean_pow_sub_28)
        /*002c*/ 	.word	0x00000000
.L_7:


//--------------------- .nv.info.triton_red_fused_mean_pow_sub_28 --------------------------
	.section	.nv.info.triton_red_fused_mean_pow_sub_28,"",@"SHT_CUDA_INFO"
	.sectionflags	@""
	.align	4


	//----- nvinfo : EIATTR_CUDA_API_VERSION
	.align		4
        /*0000*/ 	.byte	0x04, 0x37
        /*0002*/ 	.short	(.L_9 - .L_8)
.L_8:
        /*0004*/ 	.word	0x0000007c


	//----- nvinfo : EIATTR_KPARAM_INFO
	.align		4
.L_9:
        /*0008*/ 	.byte	0x04, 0x17
        /*000a*/ 	.short	(.L_11 - .L_10)
.L_10:
        /*000c*/ 	.word	0x00000000
        /*0010*/ 	.short	0x0004
        /*0012*/ 	.short	0x001c
        /*0014*/ 	.byte	0x00, 0xf0, 0x11, 0x00


	//----- nvinfo : EIATTR_KPARAM_INFO
	.align		4
.L_11:
        /*0018*/ 	.byte	0x04, 0x17
        /*001a*/ 	.short	(.L_13 - .L_12)
.L_12:
        /*001c*/ 	.word	0x00000000
        /*0020*/ 	.short	0x0003
        /*0022*/ 	.short	0x0018
        /*0024*/ 	.byte	0x00, 0xf0, 0x11, 0x00


	//----- nvinfo : EIATTR_KPARAM_INFO
	.align		4
.L_13:
        /*0028*/ 	.byte	0x04, 0x17
        /*002a*/ 	.short	(.L_15 - .L_14)
.L_14:
        /*002c*/ 	.word	0x00000000
        /*0030*/ 	.short	0x0002
        /*0032*/ 	.short	0x0010
        /*0034*/ 	.byte	0x00, 0xf4, 0x21, 0x00


	//----- nvinfo : EIATTR_KPARAM_INFO
	.align		4
.L_15:
        /*0038*/ 	.byte	0x04, 0x17
        /*003a*/ 	.short	(.L_17 - .L_16)
.L_16:
        /*003c*/ 	.word	0x00000000
        /*0040*/ 	.short	0x0001
        /*0042*/ 	.short	0x0008
        /*0044*/ 	.byte	0x00, 0xf4, 0x21, 0x00


	//----- nvinfo : EIATTR_KPARAM_INFO
	.align		4
.L_17:
        /*0048*/ 	.byte	0x04, 0x17
        /*004a*/ 	.short	(.L_19 - .L_18)
.L_18:
        /*004c*/ 	.word	0x00000000
        /*0050*/ 	.short	0x0000
        /*0052*/ 	.short	0x0000
        /*0054*/ 	.byte	0x00, 0xf4, 0x21, 0x00


	//----- nvinfo : EIATTR_SPARSE_MMA_MASK
	.align		4
.L_19:
        /*0058*/ 	.byte	0x03, 0x50
        /*005a*/ 	.short	0x0000


	//----- nvinfo : EIATTR_MAXREG_COUNT
	.align		4
        /*005c*/ 	.byte	0x03, 0x1b
        /*005e*/ 	.short	0x00ff


	//----- nvinfo : EIATTR_COOP_GROUP_MASK_REGIDS
	.align		4
        /*0060*/ 	.byte	0x04, 0x29
        /*0062*/ 	.short	(.L_21 - .L_20)


	//   ....[0]....
.L_20:
        /*0064*/ 	.word	0xffffffff


	//   ....[1]....
        /*0068*/ 	.word	0xffffffff


	//   ....[2]....
        /*006c*/ 	.word	0xffffffff


	//   ....[3]....
        /*0070*/ 	.word	0xffffffff


	//   ....[4]....
        /*0074*/ 	.word	0xffffffff


	//   ....[5]....
        /*0078*/ 	.word	0xffffffff


	//   ....[6]....
        /*007c*/ 	.word	0xffffffff


	//   ....[7]....
        /*0080*/ 	.word	0xffffffff


	//----- nvinfo : EIATTR_COOP_GROUP_INSTR_OFFSETS
	.align		4
.L_21:
        /*0084*/ 	.byte	0x04, 0x28
        /*0086*/ 	.short	(.L_23 - .L_22)


	//   ....[0]....
.L_22:
        /*0088*/ 	.word	0x00000d30


	//   ....[1]....
        /*008c*/ 	.word	0x00000d70


	//   ....[2]....
        /*0090*/ 	.word	0x00000da0


	//   ....[3]....
        /*0094*/ 	.word	0x00000dc0


	//   ....[4]....
        /*0098*/ 	.word	0x00000ed0


	//   ....[5]....
        /*009c*/ 	.word	0x00000ee0


	//   ....[6]....
        /*00a0*/ 	.word	0x00000f10


	//   ....[7]....
        /*00a4*/ 	.word	0x00000f20


	//----- nvinfo : EIATTR_EXIT_INSTR_OFFSETS
	.align		4
.L_23:
        /*00a8*/ 	.byte	0x04, 0x1c
        /*00aa*/ 	.short	(.L_25 - .L_24)


	//   ....[0]....
.L_24:
        /*00ac*/ 	.word	0x00001040


	//   ....[1]....
        /*00b0*/ 	.word	0x00001090


	//----- nvinfo : EIATTR_REQNTID
	.align		4
.L_25:
        /*00b4*/ 	.byte	0x04, 0x10
        /*00b6*/ 	.short	(.L_27 - .L_26)
.L_26:
        /*00b8*/ 	.word	0x00000080
        /*00bc*/ 	.word	0x00000001
        /*00c0*/ 	.word	0x00000001


	//----- nvinfo : EIATTR_CRS_STACK_SIZE
	.align		4
.L_27:
        /*00c4*/ 	.byte	0x04, 0x1e
        /*00c6*/ 	.short	(.L_29 - .L_28)
.L_28:
        /*00c8*/ 	.word	0x00000000


	//----- nvinfo : EIATTR_CBANK_PARAM_SIZE
	.align		4
.L_29:
        /*00cc*/ 	.byte	0x03, 0x19
        /*00ce*/ 	.short	0x0020


	//----- nvinfo : EIATTR_PARAM_CBANK
	.align		4
        /*00d0*/ 	.byte	0x04, 0x0a
        /*00d2*/ 	.short	(.L_31 - .L_30)
	.align		4
.L_30:
        /*00d4*/ 	.word	index@(.nv.constant0.triton_red_fused_mean_pow_sub_28)
        /*00d8*/ 	.short	0x0210
        /*00da*/ 	.short	0x0020


	//----- nvinfo : EIATTR_SW_WAR
	.align		4
.L_31:
        /*00dc*/ 	.byte	0x04, 0x36
        /*00de*/ 	.short	(.L_33 - .L_32)
.L_32:
        /*00e0*/ 	.word	0x00000008
.L_33:


//--------------------- .nv.callgraph             --------------------------
	.section	.nv.callgraph,"",@"SHT_CUDA_CALLGRAPH"
	.align	4
	.sectionentsize	8
	.align		4
        /*0000*/ 	.word	0x00000000
	.align		4
        /*0004*/ 	.word	0xffffffff
	.align		4
        /*0008*/ 	.word	0x00000000
	.align		4
        /*000c*/ 	.word	0xfffffffe
	.align		4
        /*0010*/ 	.word	0x00000000
	.align		4
        /*0014*/ 	.word	0xfffffffd
	.align		4
        /*0018*/ 	.word	0x00000000
	.align		4
        /*001c*/ 	.word	0xfffffffc


//--------------------- .text.triton_red_fused_mean_pow_sub_28 --------------------------
	.section	.text.triton_red_fused_mean_pow_sub_28,"ax",@progbits
	.sectionflags	@"SHF_BARRIERS=1"
	.align	128
        .global         triton_red_fused_mean_pow_sub_28
        .type           triton_red_fused_mean_pow_sub_28,@function
        .size           triton_red_fused_mean_pow_sub_28,(.L_x_4 - triton_red_fused_mean_pow_sub_28)
        .other          triton_red_fused_mean_pow_sub_28,@"STO_CUDA_ENTRY STV_DEFAULT"
triton_red_fused_mean_pow_sub_28:
.text.triton_red_fused_mean_pow_sub_28:
[----:B------:R-:W0:Y:S02]  /*0000*/  LDC R1, c[0x0][0x28] ;  /* 0x00000a00ff017b82 */ /* 0x000e240000000800 */
[----:B------:R-:W1:Y:S01]  /*0010*/  S2R R4, SR_CTAID.X ;  /* 0x0000000000047919 */ /* 0x000e620000002500 */
[----:B------:R-:W-:Y:S01]  /*0020*/  ULDC.64 UR6, c[0x0][0x208] ;  /* 0x0000820000067ab9 */ /* 0x000fe20000000a00 */
[----:B------:R-:W-:Y:S01]  /*0030*/  BSSY B0, `(.L_x_0) ;  /* 0x00000ce000007945 */ /* 0x000fe20003800000 */
[----:B------:R-:W2:Y:S01]  /*0040*/  S2R R0, SR_TID.X ;  /* 0x0000000000007919 */ /* 0x000ea20000002100 */
[----:B-1----:R-:W-:Y:S02]  /*0050*/  SHF.L.U32 R24, R4, 0x6, RZ ;  /* 0x0000000604187819 */ /* 0x002fe400000006ff */
[----:B--2---:R-:W-:-:S04]  /*0060*/  SHF.L.U32 R3, R0, 0x2, RZ ;  /* 0x0000000200037819 */ /* 0x004fc800000006ff */
[----:B------:R-:W-:Y:S02]  /*0070*/  LOP3.LUT R6, R24, 0x3c, R3, 0xf8, !PT ;  /* 0x0000003c18067812 */ /* 0x000fe400078ef803 */
[----:B------:R-:W-:Y:S02]  /*0080*/  LOP3.LUT R2, R3, 0x3c, RZ, 0xc0, !PT ;  /* 0x0000003c03027812 */ /* 0x000fe400078ec0ff */
[----:B------:R-:W-:-:S13]  /*0090*/  ISETP.GT.AND P0, PT, R6, 0xbf, PT ;  /* 0x000000bf0600780c */ /* 0x000fda0003f04270 */
[----:B------:R-:W-:Y:S05]  /*00a0*/  @P0 BRA `(.L_x_1) ;  /* 0x0000000c00100947 */ /* 0x000fea0003800000 */
[----:B------:R-:W-:Y:S01]  /*00b0*/  SHF.R.S32.HI R7, RZ, 0x19, R4 ;  /* 0x00000019ff077819 */ /* 0x000fe20000011404 */
[----:B------:R-:W1:Y:S01]  /*00c0*/  LDC.64 R26, c[0x0][0x210] ;  /* 0x00008400ff1a7b82 */ /* 0x000e620000000a00 */
[----:B------:R-:W-:Y:S01]  /*00d0*/  IMAD.HI R8, R6, 0x2aaaaaab, RZ ;  /* 0x2aaaaaab06087827 */ /* 0x000fe200078e02ff */
[----:B------:R-:W-:Y:S02]  /*00e0*/  LOP3.LUT R25, R0, 0x70, RZ, 0xc0, !PT ;  /* 0x0000007000197812 */ /* 0x000fe400078ec0ff */
[----:B------:R-:W-:Y:S02]  /*00f0*/  SGXT R7, R7, 0x1 ;  /* 0x000000010707781a */ /* 0x000fe40000000200 */
[----:B------:R-:W-:Y:S02]  /*0100*/  SHF.R.U32.HI R11, RZ, 0x1f, R8 ;  /* 0x0000001fff0b7819 */ /* 0x000fe40000011608 */
[----:B------:R-:W2:Y:S01]  /*0110*/  LDC.64 R4, c[0x0][0x218] ;  /* 0x00008600ff047b82 */ /* 0x000ea20000000a00 */
[----:B------:R-:W-:-:S02]  /*0120*/  LEA.HI R7, R7, R6, RZ, 0x4 ;  /* 0x0000000607077211 */ /* 0x000fc400078f20ff */
[----:B------:R-:W-:Y:S02]  /*0130*/  LEA.HI R8, R8, R11, RZ, 0x1d ;  /* 0x0000000b08087211 */ /* 0x000fe400078fe8ff */
[----:B------:R-:W-:Y:S02]  /*0140*/  CS2R R10, SRZ ;  /* 0x00000000000a7805 */ /* 0x000fe4000001ff00 */
[----:B------:R-:W-:Y:S02]  /*0150*/  LOP3.LUT R9, R7, 0xfffffff0, RZ, 0xc0, !PT ;  /* 0xfffffff007097812 */ /* 0x000fe400078ec0ff */
[----:B------:R-:W-:Y:S02]  /*0160*/  SHF.R.S32.HI R7, RZ, 0x4, R7 ;  /* 0x00000004ff077819 */ /* 0x000fe40000011407 */
[----:B------:R-:W-:Y:S02]  /*0170*/  IADD3 R9, R6, -R9, RZ ;  /* 0x8000000906097210 */ /* 0x000fe40007ffe0ff */
[----:B------:R-:W-:Y:S01]  /*0180*/  ISETP.GE.AND P0, PT, R6, 0xc0, PT ;  /* 0x000000c00600780c */ /* 0x000fe20003f06270 */
[----:B------:R-:W-:Y:S01]  /*0190*/  IMAD R7, R7, 0x7f0, R24 ;  /* 0x000007f007077824 */ /* 0x000fe200078e0218 */
[----:B------:R-:W-:-:S04]  /*01a0*/  LEA R9, R8, R9, 0x4 ;  /* 0x0000000908097211 */ /* 0x000fc800078e20ff */
[----:B------:R-:W-:-:S04]  /*01b0*/  IADD3 R25, R2, R7, R25 ;  /* 0x0000000702197210 */ /* 0x000fc80007ffe019 */
[----:B------:R-:W-:Y:S01]  /*01c0*/  IADD3 R13, R25, 0x80, RZ ;  /* 0x00000080190d7810 */ /* 0x000fe20007ffe0ff */
[----:B--2---:R-:W-:Y:S01]  /*01d0*/  IMAD.WIDE R20, R9, 0x4, R4 ;  /* 0x0000000409147825 */ /* 0x004fe200078e0204 */
[----:B------:R-:W-:-:S03]  /*01e0*/  CS2R R8, SRZ ;  /* 0x0000000000087805 */ /* 0x000fc6000001ff00 */
[----:B-1----:R-:W-:-:S03]  /*01f0*/  IMAD.WIDE R4, R25, 0x4, R26 ;  /* 0x0000000419047825 */ /* 0x002fc600078e021a */
[----:B------:R1:W2:Y:S01]  /*0200*/  @!P0 LDG.E.EL.128 R8, desc[UR6][R20.64] ;  /* 0x0000000614088981 */ /* 0x0002a2000c2e1d00 */
[----:B------:R-:W-:-:S03]  /*0210*/  IMAD.WIDE R12, R13, 0x4, R26 ;  /* 0x000000040d0c7825 */ /* 0x000fc600078e021a */
[----:B------:R-:W2:Y:S04]  /*0220*/  LDG.E.EF.128 R4, desc[UR6][R4.64] ;  /* 0x0000000604047981 */ /* 0x000ea8000c0e1d00 */
[----:B------:R-:W3:Y:S01]  /*0230*/  LDG.E.EF.128 R12, desc[UR6][R12.64] ;  /* 0x000000060c0c7981 */ /* 0x000ee2000c0e1d00 */
[----:B------:R-:W-:-:S05]  /*0240*/  IADD3 R17, R25, 0x100, RZ ;  /* 0x0000010019117810 */ /* 0x000fca0007ffe0ff */
[----:B------:R-:W-:-:S06]  /*0250*/  IMAD.WIDE R16, R17, 0x4, R26 ;  /* 0x0000000411107825 */ /* 0x000fcc00078e021a */
[----:B------:R-:W4:Y:S01]  /*0260*/  LDG.E.EF.128 R16, desc[UR6][R16.64] ;  /* 0x0000000610107981 */ /* 0x000f22000c0e1d00 */
[----:B------:R-:W-:-:S05]  /*0270*/  IADD3 R23, R25, 0x180, RZ ;  /* 0x0000018019177810 */ /* 0x000fca0007ffe0ff */
[----:B-1----:R-:W-:-:S04]  /*0280*/  IMAD.WIDE R20, R23, 0x4, R26 ;  /* 0x0000000417147825 */ /* 0x002fc800078e021a */
[--C-:B--2---:R-:W-:Y:S01]  /*0290*/  FADD R7, R7, -R11.reuse ;  /* 0x8000000b07077221 */ /* 0x104fe20000000000 */
[----:B---3--:R-:W-:-:S03]  /*02a0*/  FADD R22, R15, -R11 ;  /* 0x8000000b0f167221 */ /* 0x008fc60000000000 */
[----:B------:R-:W-:Y:S01]  /*02b0*/  FFMA R15, R7, R7, RZ ;  /* 0x00000007070f7223 */ /* 0x000fe200000000ff */
[----:B------:R-:W-:-:S03]  /*02c0*/  FADD R7, R6, -R10 ;  /* 0x8000000a06077221 */ /* 0x000fc60000000000 */
[----:B------:R-:W-:Y:S01]  /*02d0*/  FFMA R6, R22, R22, R15 ;  /* 0x0000001616067223 */ /* 0x000fe2000000000f */
[----:B------:R-:W-:Y:S01]  /*02e0*/  FADD R15, R14, -R10 ;  /* 0x8000000a0e0f7221 */ /* 0x000fe20000000000 */
[----:B------:R-:W-:Y:S01]  /*02f0*/  FFMA R14, R7, R7, RZ ;  /* 0x00000007070e7223 */ /* 0x000fe200000000ff */
[--C-:B------:R-:W-:Y:S01]  /*0300*/  FADD R7, R5, -R9.reuse ;  /* 0x8000000905077221 */ /* 0x100fe20000000000 */
[----:B------:R-:W-:Y:S01]  /*0310*/  FADD R13, R13, -R9 ;  /* 0x800000090d0d7221 */ /* 0x000fe20000000000 */
[--C-:B------:R-:W-:Y:S01]  /*0320*/  FADD R4, R4, -R8.reuse ;  /* 0x8000000804047221 */ /* 0x100fe20000000000 */
[----:B------:R-:W-:Y:S01]  /*0330*/  FADD R12, R12, -R8 ;  /* 0x800000080c0c7221 */ /* 0x000fe20000000000 */
[----:B------:R-:W-:Y:S01]  /*0340*/  FFMA R28, R7, R7, RZ ;  /* 0x00000007071c7223 */ /* 0x000fe200000000ff */
[----:B------:R-:W-:Y:S01]  /*0350*/  FFMA R5, R15, R15, R14 ;  /* 0x0000000f0f057223 */ /* 0x000fe2000000000e */
[----:B------:R-:W-:Y:S01]  /*0360*/  FFMA R29, R4, R4, RZ ;  /* 0x00000004041d7223 */ /* 0x000fe200000000ff */
[----:B----4-:R-:W-:Y:S01]  /*0370*/  FADD R18, R18, -R10 ;  /* 0x8000000a12127221 */ /* 0x010fe20000000000 */
[----:B------:R-:W-:Y:S01]  /*0380*/  FFMA R28, R13, R13, R28 ;  /* 0x0000000d0d1c7223 */ /* 0x000fe2000000001c */
[----:B------:R-:W-:Y:S01]  /*0390*/  IADD3 R13, R25, 0x200, RZ ;  /* 0x00000200190d7810 */ /* 0x000fe20007ffe0ff */
[----:B------:R-:W-:Y:S01]  /*03a0*/  FFMA R29, R12, R12, R29 ;  /* 0x0000000c0c1d7223 */ /* 0x000fe2000000001d */
[----:B------:R-:W-:Y:S01]  /*03b0*/  FFMA R18, R18, R18, R5 ;  /* 0x0000001212127223 */ /* 0x000fe20000000005 */
[----:B------:R-:W-:Y:S01]  /*03c0*/  IADD3 R5, R25, 0x280, RZ ;  /* 0x0000028019057810 */ /* 0x000fe20007ffe0ff */
[----:B------:R-:W2:Y:S01]  /*03d0*/  LDG.E.EF.128 R20, desc[UR6][R20.64] ;  /* 0x0000000614147981 */ /* 0x000ea2000c0e1d00 */
[----:B------:R-:W-:-:S04]  /*03e0*/  IMAD.WIDE R12, R13, 0x4, R26 ;  /* 0x000000040d0c7825 */ /* 0x000fc800078e021a */
[----:B------:R-:W-:Y:S01]  /*03f0*/  FADD R19, R19, -R11 ;  /* 0x8000000b13137221 */ /* 0x000fe20000000000 */
[----:B------:R-:W-:Y:S01]  /*0400*/  IMAD.WIDE R4, R5, 0x4, R26 ;  /* 0x0000000405047825 */ /* 0x000fe200078e021a */
[----:B------:R-:W3:Y:S03]  /*0410*/  LDG.E.EF.128 R12, desc[UR6][R12.64] ;  /* 0x000000060c0c7981 */ /* 0x000ee6000c0e1d00 */
[----:B------:R-:W-:Y:S02]  /*0420*/  FFMA R19, R19, R19, R6 ;  /* 0x0000001313137223 */ /* 0x000fe40000000006 */
[----:B------:R-:W4:Y:S01]  /*0430*/  LDG.E.EF.128 R4, desc[UR6][R4.64] ;  /* 0x0000000604047981 */ /* 0x000f22000c0e1d00 */
[----:B------:R-:W-:Y:S01]  /*0440*/  FADD R16, R16, -R8 ;  /* 0x8000000810107221 */ /* 0x000fe20000000000 */
[----:B------:R-:W-:-:S03]  /*0450*/  FADD R17, R17, -R9 ;  /* 0x8000000911117221 */ /* 0x000fc60000000000 */
[----:B------:R-:W-:Y:S01]  /*0460*/  FFMA R29, R16, R16, R29 ;  /* 0x00000010101d7223 */ /* 0x000fe2000000001d */
[----:B------:R-:W-:Y:S01]  /*0470*/  FFMA R28, R17, R17, R28 ;  /* 0x00000011111c7223 */ /* 0x000fe2000000001c */
[----:B--2---:R-:W-:Y:S01]  /*0480*/  FADD R16, R23, -R11 ;  /* 0x8000000b17107221 */ /* 0x004fe20000000000 */
[----:B------:R-:W-:Y:S01]  /*0490*/  FADD R20, R20, -R8 ;  /* 0x8000000814147221 */ /* 0x000fe20000000000 */
[----:B------:R-:W-:Y:S01]  /*04a0*/  FADD R23, R22, -R10 ;  /* 0x8000000a16177221 */ /* 0x000fe20000000000 */
[----:B------:R-:W-:Y:S02]  /*04b0*/  FADD R17, R21, -R9 ;  /* 0x8000000915117221 */ /* 0x000fe40000000000 */
[----:B------:R-:W-:Y:S01]  /*04c0*/  FFMA R29, R20, R20, R29 ;  /* 0x00000014141d7223 */ /* 0x000fe2000000001d */
[----:B------:R-:W-:Y:S01]  /*04d0*/  FFMA R21, R23, R23, R18 ;  /* 0x0000001717157223 */ /* 0x000fe20000000012 */
[----:B---3--:R-:W-:Y:S01]  /*04e0*/  FADD R12, R12, -R8 ;  /* 0x800000080c0c7221 */ /* 0x008fe20000000000 */
[----:B------:R-:W-:Y:S01]  /*04f0*/  FFMA R28, R17, R17, R28 ;  /* 0x00000011111c7223 */ /* 0x000fe2000000001c */
[--C-:B------:R-:W-:Y:S01]  /*0500*/  FADD R14, R14, -R10.reuse ;  /* 0x8000000a0e0e7221 */ /* 0x100fe20000000000 */
[----:B------:R-:W-:Y:S01]  /*0510*/  IADD3 R17, R25, 0x300, RZ ;  /* 0x0000030019117810 */ /* 0x000fe20007ffe0ff */
[----:B------:R-:W-:Y:S01]  /*0520*/  FADD R23, R13, -R9 ;  /* 0x800000090d177221 */ /* 0x000fe20000000000 */
[----:B------:R-:W-:Y:S01]  /*0530*/  FFMA R29, R12, R12, R29 ;  /* 0x0000000c0c1d7223 */ /* 0x000fe2000000001d */
[----:B------:R-:W-:Y:S01]  /*0540*/  FFMA R13, R14, R14, R21 ;  /* 0x0000000e0e0d7223 */ /* 0x000fe20000000015 */
[----:B----4-:R-:W-:Y:S01]  /*0550*/  FADD R12, R6, -R10 ;  /* 0x8000000a060c7221 */ /* 0x010fe20000000000 */
[----:B------:R-:W-:Y:S01]  /*0560*/  FFMA R19, R16, R16, R19 ;  /* 0x0000001010137223 */ /* 0x000fe20000000013 */
[----:B------:R-:W-:Y:S01]  /*0570*/  IADD3 R21, R25, 0x380, RZ ;  /* 0x0000038019157810 */ /* 0x000fe20007ffe0ff */
[----:B------:R-:W-:Y:S01]  /*0580*/  FADD R18, R15, -R11 ;  /* 0x8000000b0f127221 */ /* 0x000fe20000000000 */
[----:B------:R-:W-:-:S04]  /*0590*/  IMAD.WIDE R16, R17, 0x4, R26 ;  /* 0x0000000411107825 */ /* 0x000fc800078e021a */
[----:B------:R-:W-:Y:S01]  /*05a0*/  FADD R14, R7, -R11 ;  /* 0x8000000b070e7221 */ /* 0x000fe20000000000 */
[----:B------:R-:W-:Y:S01]  /*05b0*/  FFMA R7, R12, R12, R13 ;  /* 0x0000000c0c077223 */ /* 0x000fe2000000000d */
[----:B------:R-:W-:Y:S01]  /*05c0*/  IADD3 R13, R25, 0x400, RZ ;  /* 0x00000400190d7810 */ /* 0x000fe20007ffe0ff */
[----:B------:R-:W-:-:S04]  /*05d0*/  IMAD.WIDE R20, R21, 0x4, R26 ;  /* 0x0000000415147825 */ /* 0x000fc800078e021a */
[----:B------:R-:W-:Y:S02]  /*05e0*/  FFMA R15, R18, R18, R19 ;  /* 0x00000012120f7223 */ /* 0x000fe40000000013 */
[----:B------:R-:W2:Y:S01]  /*05f0*/  LDG.E.EF.128 R16, desc[UR6][R16.64] ;  /* 0x0000000610107981 */ /* 0x000ea2000c0e1d00 */
[----:B------:R-:W-:-:S04]  /*0600*/  IMAD.WIDE R12, R13, 0x4, R26 ;  /* 0x000000040d0c7825 */ /* 0x000fc800078e021a */
[----:B------:R-:W-:Y:S02]  /*0610*/  FFMA R28, R23, R23, R28 ;  /* 0x00000017171c7223 */ /* 0x000fe4000000001c */
[----:B------:R-:W3:Y:S01]  /*0620*/  LDG.E.EF.128 R20, desc[UR6][R20.64] ;  /* 0x0000000614147981 */ /* 0x000ee2000c0e1d00 */
[----:B------:R-:W-:-:S03]  /*0630*/  FFMA R6, R14, R14, R15 ;  /* 0x0000000e0e067223 */ /* 0x000fc6000000000f */
[----:B------:R-:W4:Y:S01]  /*0640*/  LDG.E.EF.128 R12, desc[UR6][R12.64] ;  /* 0x000000060c0c7981 */ /* 0x000f22000c0e1d00 */
[----:B------:R-:W-:Y:S01]  /*0650*/  FADD R5, R5, -R9 ;  /* 0x8000000905057221 */ /* 0x000fe20000000000 */
[----:B------:R-:W-:-:S03]  /*0660*/  FADD R4, R4, -R8 ;  /* 0x8000000804047221 */ /* 0x000fc60000000000 */
[----:B------:R-:W-:Y:S01]  /*0670*/  FFMA R28, R5, R5, R28 ;  /* 0x00000005051c7223 */ /* 0x000fe2000000001c */
[----:B------:R-:W-:Y:S01]  /*0680*/  IADD3 R5, R25, 0x480, RZ ;  /* 0x0000048019057810 */ /* 0x000fe20007ffe0ff */
[----:B------:R-:W-:-:S04]  /*0690*/  FFMA R29, R4, R4, R29 ;  /* 0x00000004041d7223 */ /* 0x000fc8000000001d */
[----:B------:R-:W-:-:S04]  /*06a0*/  IMAD.WIDE R4, R5, 0x4, R26 ;  /* 0x0000000405047825 */ /* 0x000fc800078e021a */
[----:B--2---:R-:W-:Y:S01]  /*06b0*/  FADD R19, R19, -R11 ;  /* 0x8000000b13137221 */ /* 0x004fe20000000000 */
[----:B------:R-:W-:Y:S01]  /*06c0*/  FADD R18, R18, -R10 ;  /* 0x8000000a12127221 */ /* 0x000fe20000000000 */
[----:B------:R-:W-:Y:S02]  /*06d0*/  FADD R17, R17, -R9 ;  /* 0x8000000911117221 */ /* 0x000fe40000000000 */
[----:B------:R-:W-:Y:S01]  /*06e0*/  FFMA R6, R19, R19, R6 ;  /* 0x0000001313067223 */ /* 0x000fe20000000006 */
[----:B---3--:R-:W-:Y:S01]  /*06f0*/  FADD R23, R23, -R11 ;  /* 0x8000000b17177221 */ /* 0x008fe20000000000 */
[----:B------:R-:W-:Y:S01]  /*0700*/  FFMA R7, R18, R18, R7 ;  /* 0x0000001212077223 */ /* 0x000fe20000000007 */
[----:B------:R-:W-:Y:S01]  /*0710*/  FFMA R28, R17, R17, R28 ;  /* 0x00000011111c7223 */ /* 0x000fe2000000001c */
[----:B------:R-:W-:Y:S01]  /*0720*/  FADD R16, R16, -R8 ;  /* 0x8000000810107221 */ /* 0x000fe20000000000 */
[----:B------:R-:W-:Y:S01]  /*0730*/  FADD R21, R21, -R9 ;  /* 0x8000000915157221 */ /* 0x000fe20000000000 */
[----:B------:R-:W-:Y:S01]  /*0740*/  FFMA R17, R23, R23, R6 ;  /* 0x0000001717117223 */ /* 0x000fe20000000006 */
[----:B----4-:R-:W-:Y:S01]  /*0750*/  FADD R18, R15, -R11 ;  /* 0x8000000b0f127221 */ /* 0x010fe20000000000 */
[----:B------:R-:W-:Y:S01]  /*0760*/  FADD R22, R22, -R10 ;  /* 0x8000000a16167221 */ /* 0x000fe20000000000 */
[----:B------:R-:W-:Y:S01]  /*0770*/  FFMA R29, R16, R16, R29 ;  /* 0x00000010101d7223 */ /* 0x000fe2000000001d */
[----:B------:R-:W-:Y:S01]  /*0780*/  FFMA R28, R21, R21, R28 ;  /* 0x00000015151c7223 */ /* 0x000fe2000000001c */
[----:B------:R-:W-:Y:S01]  /*0790*/  FFMA R15, R18, R18, R17 ;  /* 0x00000012120f7223 */ /* 0x000fe20000000011 */
[----:B------:R-:W-:Y:S01]  /*07a0*/  FFMA R16, R22, R22, R7 ;  /* 0x0000001616107223 */ /* 0x000fe20000000007 */
[----:B------:R-:W-:Y:S01]  /*07b0*/  FADD R20, R20, -R8 ;  /* 0x8000000814147221 */ /* 0x000fe20000000000 */
[----:B------:R-:W-:Y:S01]  /*07c0*/  IADD3 R21, R25, 0x500, RZ ;  /* 0x0000050019157810 */ /* 0x000fe20007ffe0ff */
[----:B------:R-:W-:Y:S01]  /*07d0*/  FADD R17, R14, -R10 ;  /* 0x8000000a0e117221 */ /* 0x000fe20000000000 */
[----:B------:R-:W2:Y:S01]  /*07e0*/  LDG.E.EF.128 R4, desc[UR6][R4.64] ;  /* 0x0000000604047981 */ /* 0x000ea2000c0e1d00 */
[----:B------:R-:W-:-:S02]  /*07f0*/  FFMA R29, R20, R20, R29 ;  /* 0x00000014141d7223 */ /* 0x000fc4000000001d */
[----:B------:R-:W-:Y:S01]  /*0800*/  FFMA R14, R17, R17, R16 ;  /* 0x00000011110e7223 */ /* 0x000fe20000000010 */
[----:B------:R-:W-:Y:S01]  /*0810*/  IMAD.WIDE R20, R21, 0x4, R26 ;  /* 0x0000000415147825 */ /* 0x000fe200078e021a */
[----:B------:R-:W-:-:S05]  /*0820*/  IADD3 R17, R25, 0x580, RZ ;  /* 0x0000058019117810 */ /* 0x000fca0007ffe0ff */
[----:B------:R-:W-:Y:S01]  /*0830*/  IMAD.WIDE R16, R17, 0x4, R26 ;  /* 0x0000000411107825 */ /* 0x000fe200078e021a */
[----:B------:R-:W3:Y:S05]  /*0840*/  LDG.E.EF.128 R20, desc[UR6][R20.64] ;  /* 0x0000000614147981 */ /* 0x000eea000c0e1d00 */
[----:B------:R-:W4:Y:S01]  /*0850*/  LDG.E.EF.128 R16, desc[UR6][R16.64] ;  /* 0x0000000610107981 */ /* 0x000f22000c0e1d00 */
[----:B------:R-:W-:Y:S01]  /*0860*/  FADD R13, R13, -R9 ;  /* 0x800000090d0d7221 */ /* 0x000fe20000000000 */
[----:B------:R-:W-:-:S03]  /*0870*/  FADD R12, R12, -R8 ;  /* 0x800000080c0c7221 */ /* 0x000fc60000000000 */
[----:B------:R-:W-:Y:S01]  /*0880*/  FFMA R28, R13, R13, R28 ;  /* 0x0000000d0d1c7223 */ /* 0x000fe2000000001c */
[----:B------:R-:W-:Y:S01]  /*0890*/  FFMA R13, R12, R12, R29 ;  /* 0x0000000c0c0d7223 */ /* 0x000fe2000000001d */
[----:B--2---:R-:W-:Y:S01]  /*08a0*/  FADD R12, R7, -R11 ;  /* 0x8000000b070c7221 */ /* 0x004fe20000000000 */
[----:B------:R-:W-:Y:S01]  /*08b0*/  FADD R5, R5, -R9 ;  /* 0x8000000905057221 */ /* 0x000fe20000000000 */
[----:B------:R-:W-:Y:S02]  /*08c0*/  FADD R4, R4, -R8 ;  /* 0x8000000804047221 */ /* 0x000fe40000000000 */
[----:B------:R-:W-:Y:S01]  /*08d0*/  FFMA R15, R12, R12, R15 ;  /* 0x0000000c0c0f7223 */ /* 0x000fe2000000000f */
[----:B------:R-:W-:Y:S01]  /*08e0*/  FFMA R12, R5, R5, R28 ;  /* 0x00000005050c7223 */ /* 0x000fe2000000001c */
[----:B------:R-:W-:Y:S01]  /*08f0*/  FADD R7, R6, -R10 ;  /* 0x8000000a06077221 */ /* 0x000fe20000000000 */
[----:B------:R-:W-:Y:S01]  /*0900*/  IADD3 R5, R25, 0x600, RZ ;  /* 0x0000060019057810 */ /* 0x000fe20007ffe0ff */
[----:B------:R-:W-:Y:S01]  /*0910*/  FFMA R13, R4, R4, R13 ;  /* 0x00000004040d7223 */ /* 0x000fe2000000000d */
[----:B---3--:R-:W-:Y:S01]  /*0920*/  FADD R21, R21, -R9 ;  /* 0x8000000915157221 */ /* 0x008fe20000000000 */
[----:B------:R-:W-:Y:S01]  /*0930*/  FADD R20, R20, -R8 ;  /* 0x8000000814147221 */ /* 0x000fe20000000000 */
[----:B------:R-:W-:Y:S01]  /*0940*/  FADD R6, R23, -R11 ;  /* 0x8000000b17067221 */ /* 0x000fe20000000000 */
[----:B------:R-:W-:Y:S01]  /*0950*/  FFMA R14, R7, R7, R14 ;  /* 0x00000007070e7223 */ /* 0x000fe2000000000e */
[----:B------:R-:W-:Y:S01]  /*0960*/  FFMA R28, R21, R21, R12 ;  /* 0x00000015151c7223 */ /* 0x000fe2000000000c */
[----:B------:R-:W-:Y:S01]  /*0970*/  FFMA R29, R20, R20, R13 ;  /* 0x00000014141d7223 */ /* 0x000fe2000000000d */
[----:B------:R-:W-:Y:S01]  /*0980*/  FFMA R31, R6, R6, R15 ;  /* 0x00000006061f7223 */ /* 0x000fe2000000000f */
[----:B------:R-:W-:-:S04]  /*0990*/  IMAD.WIDE R4, R5, 0x4, R26 ;  /* 0x0000000405047825 */ /* 0x000fc800078e021a */
[----:B------:R-:W-:Y:S01]  /*09a0*/  FADD R7, R22, -R10 ;  /* 0x8000000a16077221 */ /* 0x000fe20000000000 */
[----:B------:R-:W-:Y:S01]  /*09b0*/  IADD3 R13, R25, 0x680, RZ ;  /* 0x00000680190d7810 */ /* 0x000fe20007ffe0ff */
[----:B----4-:R-:W-:Y:S01]  /*09c0*/  FADD R12, R19, -R11 ;  /* 0x8000000b130c7221 */ /* 0x010fe20000000000 */
[----:B------:R-:W-:Y:S01]  /*09d0*/  FADD R17, R17, -R9 ;  /* 0x8000000911117221 */ /* 0x000fe20000000000 */
[----:B------:R-:W-:Y:S01]  /*09e0*/  FFMA R14, R7, R7, R14 ;  /* 0x00000007070e7223 */ /* 0x000fe2000000000e */
[----:B------:R-:W-:Y:S01]  /*09f0*/  FADD R15, R18, -R10 ;  /* 0x8000000a120f7221 */ /* 0x000fe20000000000 */
[----:B------:R-:W-:Y:S01]  /*0a00*/  FFMA R31, R12, R12, R31 ;  /* 0x0000000c0c1f7223 */ /* 0x000fe2000000001f */
[----:B------:R-:W-:Y:S01]  /*0a10*/  FFMA R28, R17, R17, R28 ;  /* 0x00000011111c7223 */ /* 0x000fe2000000001c */
[----:B------:R-:W-:Y:S01]  /*0a20*/  FADD R16, R16, -R8 ;  /* 0x8000000810107221 */ /* 0x000fe20000000000 */
[----:B------:R-:W-:Y:S01]  /*0a30*/  IMAD.WIDE R12, R13, 0x4, R26 ;  /* 0x000000040d0c7825 */ /* 0x000fe200078e021a */
[----:B------:R-:W-:Y:S01]  /*0a40*/  IADD3 R17, R25, 0x700, RZ ;  /* 0x0000070019117810 */ /* 0x000fe20007ffe0ff */
[----:B------:R-:W2:Y:S02]  /*0a50*/  LDG.E.EF.128 R4, desc[UR6][R4.64] ;  /* 0x0000000604047981 */ /* 0x000ea4000c0e1d00 */
[----:B------:R-:W-:Y:S01]  /*0a60*/  FFMA R29, R16, R16, R29 ;  /* 0x00000010101d7223 */ /* 0x000fe2000000001d */
[----:B------:R-:W-:Y:S01]  /*0a70*/  IADD3 R21, R25, 0x780, RZ ;  /* 0x0000078019157810 */ /* 0x000fe20007ffe0ff */
[----:B------:R-:W-:Y:S01]  /*0a80*/  FFMA R30, R15, R15, R14 ;  /* 0x0000000f0f1e7223 */ /* 0x000fe2000000000e */
[--C-:B------:R-:W-:Y:S01]  /*0a90*/  IMAD.WIDE R16, R17, 0x4, R26.reuse ;  /* 0x0000000411107825 */ /* 0x100fe200078e021a */
[----:B------:R-:W3:Y:S03]  /*0aa0*/  LDG.E.EF.128 R12, desc[UR6][R12.64] ;  /* 0x000000060c0c7981 */ /* 0x000ee6000c0e1d00 */
[----:B------:R-:W-:-:S02]  /*0ab0*/  IMAD.WIDE R20, R21, 0x4, R26 ;  /* 0x0000000415147825 */ /* 0x000fc400078e021a */
[----:B------:R-:W4:Y:S04]  /*0ac0*/  LDG.E.EF.128 R16, desc[UR6][R16.64] ;  /* 0x0000000610107981 */ /* 0x000f28000c0e1d00 */
[----:B------:R-:W5:Y:S01]  /*0ad0*/  LDG.E.EF.128 R20, desc[UR6][R20.64] ;  /* 0x0000000614147981 */ /* 0x000f62000c0e1d00 */
[----:B--2---:R-:W-:Y:S01]  /*0ae0*/  FADD R26, R7, -R11 ;  /* 0x8000000b071a7221 */ /* 0x004fe20000000000 */
[----:B------:R-:W-:Y:S01]  /*0af0*/  FADD R5, R5, -R9 ;  /* 0x8000000905057221 */ /* 0x000fe20000000000 */
[----:B------:R-:W-:Y:S01]  /*0b00*/  FADD R4, R4, -R8 ;  /* 0x8000000804047221 */ /* 0x000fe20000000000 */
[----:B------:R-:W-:Y:S01]  /*0b10*/  FADD R7, R6, -R10 ;  /* 0x8000000a06077221 */ /* 0x000fe20000000000 */
[----:B------:R-:W-:Y:S01]  /*0b20*/  FFMA R31, R26, R26, R31 ;  /* 0x0000001a1a1f7223 */ /* 0x000fe2000000001f */
[----:B------:R-:W-:Y:S01]  /*0b30*/  FFMA R28, R5, R5, R28 ;  /* 0x00000005051c7223 */ /* 0x000fe2000000001c */
[----:B------:R-:W-:Y:S01]  /*0b40*/  FFMA R29, R4, R4, R29 ;  /* 0x00000004041d7223 */ /* 0x000fe2000000001d */
[----:B------:R-:W-:Y:S01]  /*0b50*/  FFMA R30, R7, R7, R30 ;  /* 0x00000007071e7223 */ /* 0x000fe2000000001e */
[----:B---3--:R-:W-:Y:S01]  /*0b60*/  FADD R4, R15, -R11 ;  /* 0x8000000b0f047221 */ /* 0x008fe20000000000 */
[----:B------:R-:W-:Y:S01]  /*0b70*/  FADD R5, R14, -R10 ;  /* 0x8000000a0e057221 */ /* 0x000fe20000000000 */
[----:B------:R-:W-:Y:S01]  /*0b80*/  FADD R13, R13, -R9 ;  /* 0x800000090d0d7221 */ /* 0x000fe20000000000 */
[----:B------:R-:W-:Y:S01]  /*0b90*/  FADD R12, R12, -R8 ;  /* 0x800000080c0c7221 */ /* 0x000fe20000000000 */
[----:B------:R-:W-:Y:S01]  /*0ba0*/  FFMA R31, R4, R4, R31 ;  /* 0x00000004041f7223 */ /* 0x000fe2000000001f */
[----:B------:R-:W-:Y:S01]  /*0bb0*/  FFMA R30, R5, R5, R30 ;  /* 0x00000005051e7223 */ /* 0x000fe2000000001e */
[----:B----4-:R-:W-:Y:S01]  /*0bc0*/  FADD R4, R19, -R11 ;  /* 0x8000000b13047221 */ /* 0x010fe20000000000 */
[----:B------:R-:W-:Y:S01]  /*0bd0*/  FADD R5, R18, -R10 ;  /* 0x8000000a12057221 */ /* 0x000fe20000000000 */
[----:B------:R-:W-:Y:S01]  /*0be0*/  FFMA R28, R13, R13, R28 ;  /* 0x0000000d0d1c7223 */ /* 0x000fe2000000001c */
[----:B------:R-:W-:Y:S01]  /*0bf0*/  FFMA R29, R12, R12, R29 ;  /* 0x0000000c0c1d7223 */ /* 0x000fe2000000001d */
[----:B------:R-:W-:Y:S01]  /*0c00*/  FADD R17, R17, -R9 ;  /* 0x8000000911117221 */ /* 0x000fe20000000000 */
[----:B------:R-:W-:Y:S01]  /*0c10*/  FADD R16, R16, -R8 ;  /* 0x8000000810107221 */ /* 0x000fe20000000000 */
[----:B------:R-:W-:Y:S01]  /*0c20*/  FFMA R4, R4, R4, R31 ;  /* 0x0000000404047223 */ /* 0x000fe2000000001f */
[----:B------:R-:W-:Y:S01]  /*0c30*/  FFMA R5, R5, R5, R30 ;  /* 0x0000000505057223 */ /* 0x000fe2000000001e */
[----:B-----5:R-:W-:Y:S01]  /*0c40*/  FADD R23, R23, -R11 ;  /* 0x8000000b17177221 */ /* 0x020fe20000000000 */
[----:B------:R-:W-:Y:S01]  /*0c50*/  FADD R22, R22, -R10 ;  /* 0x8000000a16167221 */ /* 0x000fe20000000000 */
[----:B------:R-:W-:Y:S01]  /*0c60*/  FFMA R28, R17, R17, R28 ;  /* 0x00000011111c7223 */ /* 0x000fe2000000001c */
[----:B------:R-:W-:Y:S01]  /*0c70*/  FFMA R29, R16, R16, R29 ;  /* 0x00000010101d7223 */ /* 0x000fe2000000001d */
[----:B------:R-:W-:Y:S01]  /*0c80*/  FADD R21, R21, -R9 ;  /* 0x8000000915157221 */ /* 0x000fe20000000000 */
[----:B------:R-:W-:Y:S01]  /*0c90*/  FADD R20, R20, -R8 ;  /* 0x8000000814147221 */ /* 0x000fe20000000000 */
[----:B------:R-:W-:Y:S01]  /*0ca0*/  FFMA R7, R23, R23, R4 ;  /* 0x0000001717077223 */ /* 0x000fe20000000004 */
[----:B------:R-:W-:Y:S01]  /*0cb0*/  FFMA R6, R22, R22, R5 ;  /* 0x0000001616067223 */ /* 0x000fe20000000005 */
[----:B------:R-:W-:Y:S01]  /*0cc0*/  FFMA R5, R21, R21, R28 ;  /* 0x0000001515057223 */ /* 0x000fe2000000001c */
[----:B------:R-:W-:Y:S01]  /*0cd0*/  FFMA R4, R20, R20, R29 ;  /* 0x0000001414047223 */ /* 0x000fe2000000001d */
[----:B------:R-:W-:Y:S06]  /*0ce0*/  BRA `(.L_x_2) ;  /* 0x0000000000087947 */ /* 0x000fec0003800000 */
.L_x_1:
[----:B------:R-:W-:Y:S02]  /*0cf0*/  CS2R R4, SRZ ;  /* 0x0000000000047805 */ /* 0x000fe4000001ff00 */
[----:B------:R-:W-:-:S07]  /*0d00*/  CS2R R6, SRZ ;  /* 0x0000000000067805 */ /* 0x000fce000001ff00 */
.L_x_2:
[----:B------:R-:W-:Y:S05]  /*0d10*/  BSYNC B0 ;  /* 0x0000000000007941 */ /* 0x000fea0003800000 */
.L_x_0:
[----:B------:R-:W1:Y:S01]  /*0d20*/  S2UR UR5, SR_CgaCtaId ;  /* 0x00000000000579c3 */ /* 0x000e620000008800 */
[----:B------:R-:W2:Y:S01]  /*0d30*/  SHFL.BFLY PT, R9, R4, 0x10, 0x1f ;  /* 0x0e001f0004097f89 */ /* 0x000ea200000e0000 */
[----:B------:R-:W-:Y:S01]  /*0d40*/  LOP3.LUT P0, RZ, R0, 0x10, RZ, 0xc0, !PT ;  /* 0x0000001000ff7812 */ /* 0x000fe2000780c0ff */
[----:B------:R-:W-:Y:S01]  /*0d50*/  UMOV UR4, 0x400 ;  /* 0x0000040000047882 */ /* 0x000fe20000000000 */
[----:B------:R-:W-:Y:S01]  /*0d60*/  SHF.R.U32.HI R13, RZ, 0x3, R0 ;  /* 0x00000003ff0d7819 */ /* 0x000fe20000011600 */
[----:B------:R-:W3:Y:S01]  /*0d70*/  SHFL.BFLY PT, R10, R5, 0x10, 0x1f ;  /* 0x0e001f00050a7f89 */ /* 0x000ee200000e0000 */
[----:B------:R-:W-:Y:S02]  /*0d80*/  SHF.L.U32 R8, R2, 0x4, RZ ;  /* 0x0000000402087819 */ /* 0x000fe400000006ff */
[----:B------:R-:W-:Y:S01]  /*0d90*/  ISETP.GE.AND P1, PT, R0, 0x100, PT ;  /* 0x000001000000780c */ /* 0x000fe20003f26270 */
[----:B------:R-:W4:Y:S01]  /*0da0*/  SHFL.BFLY PT, R11, R6, 0x10, 0x1f ;  /* 0x0e001f00060b7f89 */ /* 0x000f2200000e0000 */
[----:B------:R-:W-:-:S03]  /*0db0*/  LOP3.LUT R13, R8, 0xc, R13, 0xf8, !PT ;  /* 0x0000000c080d7812 */ /* 0x000fc600078ef80d */
[----:B------:R-:W5:Y:S01]  /*0dc0*/  SHFL.BFLY PT, R12, R7, 0x10, 0x1f ;  /* 0x0e001f00070c7f89 */ /* 0x000f6200000e0000 */
[----:B-1----:R-:W-:Y:S01]  /*0dd0*/  UPRMT UR4, UR5, 0x654, UR4 ;  /* 0x0000065405047896 */ /* 0x002fe20008000004 */
[----:B--2---:R-:W-:Y:S01]  /*0de0*/  FADD R14, R9, R4 ;  /* 0x00000004090e7221 */ /* 0x004fe20000000000 */
[----:B---3--:R-:W-:Y:S01]  /*0df0*/  FADD R16, R10, R5 ;  /* 0x000000050a107221 */ /* 0x008fe20000000000 */
[----:B----4-:R-:W-:-:S06]  /*0e00*/  FADD R18, R11, R6 ;  /* 0x000000060b127221 */ /* 0x010fcc0000000000 */
[----:B------:R-:W-:Y:S01]  /*0e10*/  @!P0 STS [R13+UR4], R14 ;  /* 0x0000000e0d008988 */ /* 0x000fe20008000804 */
[----:B------:R-:W-:Y:S01]  /*0e20*/  IADD3 R11, R8, UR4, RZ ;  /* 0x00000004080b7c10 */ /* 0x000fe2000fffe0ff */
[----:B-----5:R-:W-:Y:S02]  /*0e30*/  FADD R20, R12, R7 ;  /* 0x000000070c147221 */ /* 0x020fe40000000000 */
[----:B------:R-:W-:Y:S02]  /*0e40*/  @!P0 STS [R13+UR4+0x10], R16 ;  /* 0x000010100d008988 */ /* 0x000fe40008000804 */
[----:B------:R-:W-:Y:S02]  /*0e50*/  IMAD R11, R2, -0xc, R11 ;  /* 0xfffffff4020b7824 */ /* 0x000fe400078e020b */
[----:B------:R-:W-:Y:S04]  /*0e60*/  @!P0 STS [R13+UR4+0x20], R18 ;  /* 0x000020120d008988 */ /* 0x000fe80008000804 */
[----:B------:R-:W-:Y:S01]  /*0e70*/  @!P0 STS [R13+UR4+0x30], R20 ;  /* 0x000030140d008988 */ /* 0x000fe20008000804 */
[----:B------:R-:W-:Y:S01]  /*0e80*/  BAR.SYNC.DEFER_BLOCKING 0x0 ;  /* 0x0000000000007b1d */ /* 0x000fe20000010000 */
[----:B------:R-:W-:-:S04]  /*0e90*/  LOP3.LUT P0, RZ, R0, 0x3, RZ, 0xc0, !PT ;  /* 0x0000000300ff7812 */ /* 0x000fc8000780c0ff */
[----:B------:R-:W-:Y:S01]  /*0ea0*/  ISETP.LT.AND P0, PT, R0, 0x100, !P0 ;  /* 0x000001000000780c */ /* 0x000fe20004701270 */
[----:B------:R-:W1:Y:S04]  /*0eb0*/  @!P1 LDS R4, [R3+UR4] ;  /* 0x0000000403049984 */ /* 0x000e680008000800 */
[----:B------:R-:W2:Y:S04]  /*0ec0*/  @!P1 LDS R7, [R3+UR4+0x200] ;  /* 0x0002000403079984 */ /* 0x000ea80008000800 */
[----:B-1----:R-:W1:Y:S04]  /*0ed0*/  SHFL.BFLY PT, R5, R4, 0x2, 0x1f ;  /* 0x0c401f0004057f89 */ /* 0x002e6800000e0000 */
[----:B--2---:R-:W2:Y:S01]  /*0ee0*/  SHFL.BFLY PT, R10, R7, 0x2, 0x1f ;  /* 0x0c401f00070a7f89 */ /* 0x004ea200000e0000 */
[----:B-1----:R-:W-:Y:S01]  /*0ef0*/  FADD R6, R4, R5 ;  /* 0x0000000504067221 */ /* 0x002fe20000000000 */
[----:B--2---:R-:W-:-:S04]  /*0f00*/  FADD R9, R7, R10 ;  /* 0x0000000a07097221 */ /* 0x004fc80000000000 */
[----:B------:R-:W1:Y:S04]  /*0f10*/  SHFL.BFLY PT, R5, R6, 0x1, 0x1f ;  /* 0x0c201f0006057f89 */ /* 0x000e6800000e0000 */
[----:B------:R-:W2:Y:S01]  /*0f20*/  SHFL.BFLY PT, R12, R9, 0x1, 0x1f ;  /* 0x0c201f00090c7f89 */ /* 0x000ea200000e0000 */
[----:B-1----:R-:W-:Y:S01]  /*0f30*/  FADD R10, R6, R5 ;  /* 0x00000005060a7221 */ /* 0x002fe20000000000 */
[----:B--2---:R-:W-:-:S04]  /*0f40*/  FADD R12, R9, R12 ;  /* 0x0000000c090c7221 */ /* 0x004fc80000000000 */
[----:B------:R-:W-:Y:S01]  /*0f50*/  @P0 STS [R3+UR4], R10 ;  /* 0x0000000a03000988 */ /* 0x000fe20008000804 */
[----:B------:R-:W-:-:S03]  /*0f60*/  LOP3.LUT R9, R24, 0x3f, R0, 0xf8, !PT ;  /* 0x0000003f18097812 */ /* 0x000fc600078ef800 */
[----:B------:R-:W-:Y:S01]  /*0f70*/  @P0 STS [R3+UR4+0x200], R12 ;  /* 0x0002000c03000988 */ /* 0x000fe20008000804 */
[----:B------:R-:W-:Y:S01]  /*0f80*/  BAR.SYNC.DEFER_BLOCKING 0x0 ;  /* 0x0000000000007b1d */ /* 0x000fe20000010000 */
[C---:B------:R-:W-:Y:S02]  /*0f90*/  LOP3.LUT P0, RZ, R0.reuse, 0x40, RZ, 0xc0, !PT ;  /* 0x0000004000ff7812 */ /* 0x040fe4000780c0ff */
[----:B------:R-:W-:Y:S02]  /*0fa0*/  LOP3.LUT R0, R0, 0x3f, RZ, 0xc0, !PT ;  /* 0x0000003f00007812 */ /* 0x000fe400078ec0ff */
[----:B------:R-:W-:Y:S02]  /*0fb0*/  ISETP.LT.AND P0, PT, R9, 0xc0, !P0 ;  /* 0x000000c00900780c */ /* 0x000fe40004701270 */
[----:B------:R-:W-:Y:S01]  /*0fc0*/  LEA R0, R0, UR4, 0x2 ;  /* 0x0000000400007c11 */ /* 0x000fe2000f8e10ff */
[----:B------:R-:W-:Y:S04]  /*0fd0*/  LDS R4, [R8+UR4] ;  /* 0x0000000408047984 */ /* 0x000fe80008000800 */
[----:B------:R-:W-:Y:S04]  /*0fe0*/  LDS R5, [R8+UR4+0x10] ;  /* 0x0000100408057984 */ /* 0x000fe80008000800 */
[----:B------:R-:W-:Y:S04]  /*0ff0*/  LDS R6, [R8+UR4+0x20] ;  /* 0x0000200408067984 */ /* 0x000fe80008000800 */
[----:B------:R-:W1:Y:S01]  /*1000*/  LDS R7, [R8+UR4+0x30] ;  /* 0x0000300408077984 */ /* 0x000e620008000800 */
[----:B------:R-:W-:Y:S06]  /*1010*/  BAR.SYNC.DEFER_BLOCKING 0x0 ;  /* 0x0000000000007b1d */ /* 0x000fec0000010000 */
[----:B-1----:R1:W-:Y:S02]  /*1020*/  STS.128 [R11], R4 ;  /* 0x000000040b007388 */ /* 0x0023e40000000c00 */
[----:B------:R-:W-:Y:S06]  /*1030*/  BAR.SYNC.DEFER_BLOCKING 0x0 ;  /* 0x0000000000007b1d */ /* 0x000fec0000010000 */
[----:B-1----:R-:W-:Y:S05]  /*1040*/  @!P0 EXIT ;  /* 0x000000000000894d */ /* 0x002fea0003800000 */
[----:B------:R-:W0:Y:S01]  /*1050*/  LDS R5, [R0] ;  /* 0x0000000000057984 */ /* 0x000e220000000800 */
[----:B------:R-:W1:Y:S02]  /*1060*/  LDC.64 R2, c[0x0][0x220] ;  /* 0x00008800ff027b82 */ /* 0x000e640000000a00 */
[----:B-1----:R-:W-:-:S05]  /*1070*/  IMAD.WIDE R2, R9, 0x4, R2 ;  /* 0x0000000409027825 */ /* 0x002fca00078e0202 */
[----:B0-----:R-:W-:Y:S01]  /*1080*/  STG.E desc[UR6][R2.64], R5 ;  /* 0x0000000502007986 */ /* 0x001fe2000c101906 */
[----:B------:R-:W-:Y:S05]  /*1090*/  EXIT ;  /* 0x000000000000794d */ /* 0x000fea0003800000 */
.L_x_3:
[----:B------:R-:W-:-:S00]  /*10a0*/  BRA `(.L_x_3) ;  /* 0xfffffffc00fc7947 */ /* 0x000fc0000383ffff */
[----:B------:R-:W-:-:S00]  /*10b0*/  NOP ;  /* 0x0000000000007918 */ /* 0x000fc00000000000 */
        /* <DEDUP_REMOVED lines=12> */
.L_x_4:


//--------------------- .nv.shared.triton_red_fused_mean_pow_sub_28 --------------------------
	.section	.nv.shared.triton_red_fused_mean_pow_sub_28,"aw",@nobits
	.sectionflags	@""
	.align	16
	.zero		1024


//--------------------- .nv.constant0.triton_red_fused_mean_pow_sub_28 --------------------------
	.section	.nv.constant0.triton_red_fused_mean_pow_sub_28,"a",@progbits
	.sectionflags	@""
	.align	4
.nv.constant0.triton_red_fused_mean_pow_sub_28:
	.zero		560
